	.headerflags	@"EF_CUDA_TEXMODE_UNIFIED EF_CUDA_64BIT_ADDRESS EF_CUDA_ACCELERATORS EF_CUDA_SM90 EF_CUDA_VIRTUAL_SM(EF_CUDA_SM90)"
	.elftype	@"ET_EXEC"


//--------------------- .nv.info                  --------------------------
	.section	.nv.info,"",@"SHT_CUDA_INFO"
	.align	4


	//----- nvinfo : EIATTR_REGCOUNT
	.align		4
        /*0000*/ 	.byte	0x04, 0x2f
        /*0002*/ 	.short	(.L_2 - .L_1)
	.align		4
.L_1:
        /*0004*/ 	.word	index@(triton_poi_fused_add_mean_mul_pow_rsqrt_0)
        /*0008*/ 	.word	0x00000017


	//----- nvinfo : EIATTR_MIN_STACK_SIZE
	.align		4
.L_2:
        /*000c*/ 	.byte	0x04, 0x12
        /*000e*/ 	.short	(.L_4 - .L_3)
	.align		4
.L_3:
        /*0010*/ 	.word	index@(triton_poi_fused_add_mean_mul_pow_rsqrt_0)
        /*0014*/ 	.word	0x00000000


	//----- nvinfo : EIATTR_FRAME_SIZE
	.align		4
.L_4:
        /*0018*/ 	.byte	0x04, 0x11
        /*001a*/ 	.short	(.L_6 - .L_5)
	.align		4
.L_5:
        /*001c*/ 	.word	index@(triton_poi_fused_add_mean_mul_pow_rsqrt_0)
        /*0020*/ 	.word	0x00000000


	//----- nvinfo : EIATTR_MIN_STACK_SIZE
	.align		4
.L_6:
        /*0024*/ 	.byte	0x04, 0x12
        /*0026*/ 	.short	(.L_8 - .L_7)
	.align		4
.L_7:
        /*0028*/ 	.word	index@(triton_poi_fused_add_mean_mul_pow_rsqrt_0)
        /*002c*/ 	.word	0x00000000
.L_8:


//--------------------- .nv.info.triton_poi_fused_add_mean_mul_pow_rsqrt_0 --------------------------
	.section	.nv.info.triton_poi_fused_add_mean_mul_pow_rsqrt_0,"",@"SHT_CUDA_INFO"
	.sectionflags	@""
	.align	4


	//----- nvinfo : EIATTR_CUDA_API_VERSION
	.align		4
        /*0000*/ 	.byte	0x04, 0x37
        /*0002*/ 	.short	(.L_10 - .L_9)
.L_9:
        /*0004*/ 	.word	0x0000007c


	//----- nvinfo : EIATTR_KPARAM_INFO
	.align		4
.L_10:
        /*0008*/ 	.byte	0x04, 0x17
        /*000a*/ 	.short	(.L_12 - .L_11)
.L_11:
        /*000c*/ 	.word	0x00000000
        /*0010*/ 	.short	0x0003
        /*0012*/ 	.short	0x0018
        /*0014*/ 	.byte	0x00, 0xf0, 0x11, 0x00


	//----- nvinfo : EIATTR_KPARAM_INFO
	.align		4
.L_12:
        /*0018*/ 	.byte	0x04, 0x17
        /*001a*/ 	.short	(.L_14 - .L_13)
.L_13:
        /*001c*/ 	.word	0x00000000
        /*0020*/ 	.short	0x0002
        /*0022*/ 	.short	0x0010
        /*0024*/ 	.byte	0x00, 0xf4, 0x21, 0x00


	//----- nvinfo : EIATTR_KPARAM_INFO
	.align		4
.L_14:
        /*0028*/ 	.byte	0x04, 0x17
        /*002a*/ 	.short	(.L_16 - .L_15)
.L_15:
        /*002c*/ 	.word	0x00000000
        /*0030*/ 	.short	0x0001
        /*0032*/ 	.short	0x0008
        /*0034*/ 	.byte	0x00, 0xf4, 0x21, 0x00


	//----- nvinfo : EIATTR_KPARAM_INFO
	.align		4
.L_16:
        /*0038*/ 	.byte	0x04, 0x17
        /*003a*/ 	.short	(.L_18 - .L_17)
.L_17:
        /*003c*/ 	.word	0x00000000
        /*0040*/ 	.short	0x0000
        /*0042*/ 	.short	0x0000
        /*0044*/ 	.byte	0x00, 0xf4, 0x21, 0x00


	//----- nvinfo : EIATTR_SPARSE_MMA_MASK
	.align		4
.L_18:
        /*0048*/ 	.byte	0x03, 0x50
        /*004a*/ 	.short	0x0000


	//----- nvinfo : EIATTR_MAXREG_COUNT
	.align		4
        /*004c*/ 	.byte	0x03, 0x1b
        /*004e*/ 	.short	0x00ff


	//----- nvinfo : EIATTR_EXIT_INSTR_OFFSETS
	.align		4
        /*0050*/ 	.byte	0x04, 0x1c
        /*0052*/ 	.short	(.L_20 - .L_19)


	//   ....[0]....
.L_19:
        /*0054*/ 	.word	0x00000350


	//   ....[1]....
        /*0058*/ 	.word	0x00000370


	//----- nvinfo : EIATTR_REQNTID
	.align		4
.L_20:
        /*005c*/ 	.byte	0x04, 0x10
        /*005e*/ 	.short	(.L_22 - .L_21)
.L_21:
        /*0060*/ 	.word	0x00000080
        /*0064*/ 	.word	0x00000001
        /*0068*/ 	.word	0x00000001


	//----- nvinfo : EIATTR_CBANK_PARAM_SIZE
	.align		4
.L_22:
        /*006c*/ 	.byte	0x03, 0x19
        /*006e*/ 	.short	0x001c


	//----- nvinfo : EIATTR_PARAM_CBANK
	.align		4
        /*0070*/ 	.byte	0x04, 0x0a
        /*0072*/ 	.short	(.L_24 - .L_23)
	.align		4
.L_23:
        /*0074*/ 	.word	index@(.nv.constant0.triton_poi_fused_add_mean_mul_pow_rsqrt_0)
        /*0078*/ 	.short	0x0210
        /*007a*/ 	.short	0x001c


	//----- nvinfo : EIATTR_SW_WAR
	.align		4
.L_24:
        /*007c*/ 	.byte	0x04, 0x36
        /*007e*/ 	.short	(.L_26 - .L_25)
.L_25:
        /*0080*/ 	.word	0x00000008
.L_26:


//--------------------- .nv.callgraph             --------------------------
	.section	.nv.callgraph,"",@"SHT_CUDA_CALLGRAPH"
	.align	4
	.sectionentsize	8
	.align		4
        /*0000*/ 	.word	0x00000000
	.align		4
        /*0004*/ 	.word	0xffffffff
	.align		4
        /*0008*/ 	.word	0x00000000
	.align		4
        /*000c*/ 	.word	0xfffffffe
	.align		4
        /*0010*/ 	.word	0x00000000
	.align		4
        /*0014*/ 	.word	0xfffffffd
	.align		4
        /*0018*/ 	.word	0x00000000
	.align		4
        /*001c*/ 	.word	0xfffffffc


//--------------------- .nv.constant4             --------------------------
	.section	.nv.constant4,"a",@progbits
	.align	8
	.align		8
.nv.constant4:
        /*0000*/ 	.dword	_$_str


//--------------------- .text.triton_poi_fused_add_mean_mul_pow_rsqrt_0 --------------------------
	.section	.text.triton_poi_fused_add_mean_mul_pow_rsqrt_0,"ax",@progbits
	.align	128
        .global         triton_poi_fused_add_mean_mul_pow_rsqrt_0
        .type           triton_poi_fused_add_mean_mul_pow_rsqrt_0,@function
        .size           triton_poi_fused_add_mean_mul_pow_rsqrt_0,(.L_x_1 - triton_poi_fused_add_mean_mul_pow_rsqrt_0)
        .other          triton_poi_fused_add_mean_mul_pow_rsqrt_0,@"STO_CUDA_ENTRY STV_DEFAULT"
triton_poi_fused_add_mean_mul_pow_rsqrt_0:
.text.triton_poi_fused_add_mean_mul_pow_rsqrt_0:
[----:B------:R-:W0:Y:S02]  /*0000*/  LDC R1, c[0x0][0x28] ;  /* 0x00000a00ff017b82 */ /* 0x000e240000000800 */
[----:B------:R-:W1:Y:S01]  /*0010*/  S2R R0, SR_TID.X ;  /* 0x0000000000007919 */ /* 0x000e620000002100 */
[----:B------:R-:W2:Y:S01]  /*0020*/  LDC.64 R2, c[0x0][0x210] ;  /* 0x00008400ff027b82 */ /* 0x000ea20000000a00 */
[----:B------:R-:W-:Y:S01]  /*0030*/  CS2R R16, SRZ ;  /* 0x0000000000107805 */ /* 0x000fe2000001ff00 */
[----:B------:R-:W-:Y:S01]  /*0040*/  ULDC.64 UR4, c[0x0][0x208] ;  /* 0x0000820000047ab9 */ /* 0x000fe20000000a00 */
[----:B------:R-:W3:Y:S01]  /*0050*/  S2R R9, SR_CTAID.X ;  /* 0x0000000000097919 */ /* 0x000ee20000002500 */
[----:B------:R-:W-:Y:S02]  /*0060*/  CS2R R10, SRZ ;  /* 0x00000000000a7805 */ /* 0x000fe4000001ff00 */
[----:B------:R-:W-:Y:S02]  /*0070*/  CS2R R18, SRZ ;  /* 0x0000000000127805 */ /* 0x000fe4000001ff00 */
[----:B------:R-:W-:Y:S01]  /*0080*/  MOV R8, RZ ;  /* 0x000000ff00087202 */ /* 0x000fe20000000f00 */
[----:B------:R-:W4:Y:S01]  /*0090*/  LDC.64 R6, c[0x0][0x218] ;  /* 0x00008600ff067b82 */ /* 0x000f220000000a00 */
[----:B-1----:R-:W-:-:S04]  /*00a0*/  SHF.L.U32 R0, R0, 0x1, RZ ;  /* 0x0000000100007819 */ /* 0x002fc800000006ff */
[----:B------:R-:W-:-:S04]  /*00b0*/  LOP3.LUT R0, R0, 0xfe, RZ, 0xc0, !PT ;  /* 0x000000fe00007812 */ /* 0x000fc800078ec0ff */
[----:B---3--:R-:W-:-:S04]  /*00c0*/  LEA R9, R9, R0, 0x8 ;  /* 0x0000000009097211 */ /* 0x008fc800078e40ff */
[----:B------:R-:W-:Y:S02]  /*00d0*/  SHF.R.S32.HI R0, RZ, 0x1f, R9 ;  /* 0x0000001fff007819 */ /* 0x000fe40000011409 */
[----:B------:R-:W-:Y:S02]  /*00e0*/  ISETP.GE.AND P0, PT, R9, 0x100, PT ;  /* 0x000001000900780c */ /* 0x000fe40003f06270 */
[----:B------:R-:W-:-:S04]  /*00f0*/  LEA.HI R0, R0, R9, RZ, 0x2 ;  /* 0x0000000900007211 */ /* 0x000fc800078f10ff */
[----:B------:R-:W-:-:S05]  /*0100*/  LOP3.LUT R4, R0, 0xfffffffc, RZ, 0xc0, !PT ;  /* 0xfffffffc00047812 */ /* 0x000fca00078ec0ff */
[----:B--2---:R-:W-:-:S05]  /*0110*/  IMAD.WIDE R12, R4, 0x4, R2 ;  /* 0x00000004040c7825 */ /* 0x004fca00078e0202 */
[----:B------:R-:W2:Y:S01]  /*0120*/  @!P0 LDG.E.EL R17, desc[UR4][R12.64+0x4] ;  /* 0x000004040c118981 */ /* 0x000ea2000c2e1900 */
[----:B------:R-:W-:-:S03]  /*0130*/  HFMA2.MMA R0, -RZ, RZ, 0, 0 ;  /* 0x00000000ff007435 */ /* 0x000fc600000001ff */
[----:B------:R-:W3:Y:S04]  /*0140*/  @!P0 LDG.E.EL R11, desc[UR4][R12.64] ;  /* 0x000000040c0b8981 */ /* 0x000ee8000c2e1900 */
[----:B------:R-:W5:Y:S04]  /*0150*/  @!P0 LDG.E.EL R18, desc[UR4][R12.64+0x4] ;  /* 0x000004040c128981 */ /* 0x000f68000c2e1900 */
[----:B------:R-:W5:Y:S04]  /*0160*/  @!P0 LDG.E.EL R16, desc[UR4][R12.64] ;  /* 0x000000040c108981 */ /* 0x000f68000c2e1900 */
[----:B------:R-:W5:Y:S04]  /*0170*/  @!P0 LDG.E.EL R19, desc[UR4][R12.64+0x8] ;  /* 0x000008040c138981 */ /* 0x000f68000c2e1900 */
[----:B------:R-:W5:Y:S04]  /*0180*/  @!P0 LDG.E.EL R10, desc[UR4][R12.64+0x8] ;  /* 0x000008040c0a8981 */ /* 0x000f68000c2e1900 */
[----:B------:R-:W5:Y:S04]  /*0190*/  @!P0 LDG.E.EL R0, desc[UR4][R12.64+0xc] ;  /* 0x00000c040c008981 */ /* 0x000f68000c2e1900 */
[----:B------:R1:W5:Y:S01]  /*01a0*/  @!P0 LDG.E.EL R8, desc[UR4][R12.64+0xc] ;  /* 0x00000c040c088981 */ /* 0x000362000c2e1900 */
[----:B------:R-:W-:-:S02]  /*01b0*/  IADD3 R15, R9, -R4, RZ ;  /* 0x80000004090f7210 */ /* 0x000fc40007ffe0ff */
[----:B------:R-:W-:Y:S01]  /*01c0*/  CS2R R4, SRZ ;  /* 0x0000000000047805 */ /* 0x000fe2000001ff00 */
[----:B------:R-:W-:-:S04]  /*01d0*/  IMAD.WIDE R2, R9, 0x4, R2 ;  /* 0x0000000409027825 */ /* 0x000fc800078e0202 */
[----:B----4-:R-:W-:Y:S01]  /*01e0*/  IMAD.WIDE R14, R15, 0x4, R6 ;  /* 0x000000040f0e7825 */ /* 0x010fe200078e0206 */
[----:B------:R-:W-:Y:S01]  /*01f0*/  CS2R R6, SRZ ;  /* 0x0000000000067805 */ /* 0x000fe2000001ff00 */
[----:B------:R4:W5:Y:S05]  /*0200*/  @!P0 LDG.E.64 R4, desc[UR4][R2.64] ;  /* 0x0000000402048981 */ /* 0x00096a000c1e1b00 */
[----:B------:R-:W5:Y:S01]  /*0210*/  @!P0 LDG.E.EL.64 R6, desc[UR4][R14.64] ;  /* 0x000000040e068981 */ /* 0x000f62000c2e1b00 */
[----:B-1----:R-:W-:Y:S01]  /*0220*/  HFMA2.MMA R12, -RZ, RZ, 1.625, 0 ;  /* 0x3e800000ff0c7435 */ /* 0x002fe200000001ff */
[----:B----4-:R-:W1:Y:S02]  /*0230*/  LDC.64 R2, c[0x0][0x220] ;  /* 0x00008800ff027b82 */ /* 0x010e640000000a00 */
[----:B-1----:R-:W-:-:S04]  /*0240*/  IMAD.WIDE R2, R9, 0x4, R2 ;  /* 0x0000000409027825 */ /* 0x002fc800078e0202 */
[----:B--2---:R-:W-:-:S04]  /*0250*/  FMUL R20, R17, R17 ;  /* 0x0000001111147220 */ /* 0x004fc80000400000 */
[----:B---3--:R-:W-:Y:S01]  /*0260*/  FFMA R20, R11, R11, R20 ;  /* 0x0000000b0b147223 */ /* 0x008fe20000000014 */
[----:B-----5:R-:W-:-:S04]  /*0270*/  FMUL R11, R18, R18 ;  /* 0x00000012120b7220 */ /* 0x020fc80000400000 */
[----:B------:R-:W-:Y:S01]  /*0280*/  FFMA R11, R16, R16, R11 ;  /* 0x00000010100b7223 */ /* 0x000fe2000000000b */
[----:B------:R-:W-:-:S03]  /*0290*/  FFMA R19, R19, R19, R20 ;  /* 0x0000001313137223 */ /* 0x000fc60000000014 */
[----:B------:R-:W-:Y:S01]  /*02a0*/  FFMA R11, R10, R10, R11 ;  /* 0x0000000a0a0b7223 */ /* 0x000fe2000000000b */
[----:B------:R-:W-:-:S03]  /*02b0*/  FFMA R19, R0, R0, R19 ;  /* 0x0000000000137223 */ /* 0x000fc60000000013 */
[----:B------:R-:W-:Y:S01]  /*02c0*/  FFMA R11, R8, R8, R11 ;  /* 0x00000008080b7223 */ /* 0x000fe2000000000b */
[----:B------:R-:W-:-:S03]  /*02d0*/  FFMA R19, R19, R12, 4 ;  /* 0x4080000013137423 */ /* 0x000fc6000000000c */
[----:B------:R-:W-:-:S03]  /*02e0*/  FFMA R11, R11, R12, 4 ;  /* 0x408000000b0b7423 */ /* 0x000fc6000000000c */
[----:B------:R-:W1:Y:S08]  /*02f0*/  MUFU.RSQ R19, R19 ;  /* 0x0000001300137308 */ /* 0x000e700000001400 */
[----:B------:R-:W2:Y:S01]  /*0300*/  MUFU.RSQ R0, R11 ;  /* 0x0000000b00007308 */ /* 0x000ea20000001400 */
[----:B-1----:R-:W-:-:S04]  /*0310*/  FMUL R13, R19, R4 ;  /* 0x00000004130d7220 */ /* 0x002fc80000400000 */
[----:B------:R-:W-:Y:S01]  /*0320*/  FMUL R6, R13, R6 ;  /* 0x000000060d067220 */ /* 0x000fe20000400000 */
[----:B--2---:R-:W-:-:S04]  /*0330*/  FMUL R0, R0, R5 ;  /* 0x0000000500007220 */ /* 0x004fc80000400000 */
[----:B------:R-:W-:Y:S01]  /*0340*/  FMUL R7, R0, R7 ;  /* 0x0000000700077220 */ /* 0x000fe20000400000 */
[----:B------:R-:W-:Y:S06]  /*0350*/  @P0 EXIT ;  /* 0x000000000000094d */ /* 0x000fec0003800000 */
[----:B------:R-:W-:Y:S01]  /*0360*/  STG.E.64 desc[UR4][R2.64], R6 ;  /* 0x0000000602007986 */ /* 0x000fe2000c101b04 */
[----:B------:R-:W-:Y:S05]  /*0370*/  EXIT ;  /* 0x000000000000794d */ /* 0x000fea0003800000 */
.L_x_0:
[----:B------:R-:W-:-:S00]  /*0380*/  BRA `(.L_x_0) ;  /* 0xfffffffc00fc7947 */ /* 0x000fc0000383ffff */
[----:B------:R-:W-:-:S00]  /*0390*/  NOP ;  /* 0x0000000000007918 */ /* 0x000fc00000000000 */
        /* <DEDUP_REMOVED lines=14> */
.L_x_1:


//--------------------- .nv.global.init           --------------------------
	.section	.nv.global.init,"aw",@progbits
.nv.global.init:
	.type		_$_str,@object
	.size		_$_str,(.L_0 - _$_str)
_$_str:
        /*0000*/ 	.byte	0x5f, 0x5f, 0x43, 0x55, 0x44, 0x41, 0x5f, 0x46, 0x54, 0x5a, 0x00
.L_0:


//--------------------- .nv.constant0.triton_poi_fused_add_mean_mul_pow_rsqrt_0 --------------------------
	.section	.nv.constant0.triton_poi_fused_add_mean_mul_pow_rsqrt_0,"a",@progbits
	.sectionflags	@""
	.align	4
.nv.constant0.triton_poi_fused_add_mean_mul_pow_rsqrt_0:
	.zero		556
